//
// Generated by NVIDIA NVVM Compiler
//
// Compiler Build ID: CL-36424714
// Cuda compilation tools, release 13.0, V13.0.88
// Based on NVVM 20.0.0
//

.version 9.0
.target sm_100
.address_size 64

	// .globl	_Z26colorToGrayscaleConversionPfS_S_S_i

.visible .entry _Z26colorToGrayscaleConversionPfS_S_S_i(
	.param .u64 .ptr .align 1 _Z26colorToGrayscaleConversionPfS_S_S_i_param_0,
	.param .u64 .ptr .align 1 _Z26colorToGrayscaleConversionPfS_S_S_i_param_1,
	.param .u64 .ptr .align 1 _Z26colorToGrayscaleConversionPfS_S_S_i_param_2,
	.param .u64 .ptr .align 1 _Z26colorToGrayscaleConversionPfS_S_S_i_param_3,
	.param .u32 _Z26colorToGrayscaleConversionPfS_S_S_i_param_4
)
{


	ret;

}


// ===== COMPILED SASS (sm_100) =====

	.target	sm_100

	.elftype	@"ET_EXEC"


//--------------------- .note.nv.tkinfo           --------------------------
	.section	.note.nv.tkinfo,"",@"SHT_NOTE"
	.sectionflags	@"SHF_NOTE_NV_TKINFO"
	.tkinfo
        /*0018*/ 	.word	0x00000002
        /*0030*/ 	.string	""
        /*0030*/ 	.string	"ptxas"
        /*0030*/ 	.string	"Cuda compilation tools, release 13.0, V13.0.88"
        /*0030*/ 	.string	"Build cuda_13.0.r13.0/compiler.36424714_0"
        /*0030*/ 	.string	"-arch sm_100 -m 64 "



//--------------------- .note.nv.cuinfo           --------------------------
	.section	.note.nv.cuinfo,"",@"SHT_NOTE"
	.sectionflags	@"SHF_NOTE_NV_CUINFO"
        /*0018*/ 	.short	0x0002
        /*001a*/ 	.short	0x0064
        /*001c*/ 	.short	0x0082
	.zero		2


//--------------------- .nv.info                  --------------------------
	.section	.nv.info,"",@"SHT_CUDA_INFO"
	.align	4


	//----- nvinfo : EIATTR_REGCOUNT
	.align		4
        /*0000*/ 	.byte	0x04, 0x2f
        /*0002*/ 	.short	(.L_1 - .L_0)
	.align		4
.L_0:
        /*0004*/ 	.word	index@(_Z26colorToGrayscaleConversionPfS_S_S_i)
        /*0008*/ 	.word	0x00000004


	//----- nvinfo : EIATTR_FRAME_SIZE
	.align		4
.L_1:
        /*000c*/ 	.byte	0x04, 0x11
        /*000e*/ 	.short	(.L_3 - .L_2)
	.align		4
.L_2:
        /*0010*/ 	.word	index@(_Z26colorToGrayscaleConversionPfS_S_S_i)
        /*0014*/ 	.word	0x00000000


	//----- nvinfo : EIATTR_MIN_STACK_SIZE
	.align		4
.L_3:
        /*0018*/ 	.byte	0x04, 0x12
        /*001a*/ 	.short	(.L_5 - .L_4)
	.align		4
.L_4:
        /*001c*/ 	.word	index@(_Z26colorToGrayscaleConversionPfS_S_S_i)
        /*0020*/ 	.word	0x00000000
.L_5:


//--------------------- .nv.compat                --------------------------
	.section	.nv.compat,"",@"SHT_CUDA_COMPAT_INFO"
	.align	4
        /*0000*/ 	.byte	0x02, 0x09, 0x00, 0x00, 0x02, 0x02, 0x01, 0x00, 0x02, 0x05, 0x05, 0x00, 0x03, 0x07, 0x01, 0x01
        /*0010*/ 	.byte	0x02, 0x03, 0x00, 0x00, 0x02, 0x06, 0x01, 0x00, 0x04, 0x0b, 0x08, 0x00, 0x09, 0x00, 0x00, 0x00
        /*0020*/ 	.byte	0x00, 0x00, 0x00, 0x00


//--------------------- .nv.info._Z26colorToGrayscaleConversionPfS_S_S_i --------------------------
	.section	.nv.info._Z26colorToGrayscaleConversionPfS_S_S_i,"",@"SHT_CUDA_INFO"
	.sectionflags	@""
	.align	4


	//----- nvinfo : EIATTR_CUDA_API_VERSION
	.align		4
        /*0000*/ 	.byte	0x04, 0x37
        /*0002*/ 	.short	(.L_7 - .L_6)
.L_6:
        /*0004*/ 	.word	0x00000082


	//----- nvinfo : EIATTR_KPARAM_INFO
	.align		4
.L_7:
        /*0008*/ 	.byte	0x04, 0x17
        /*000a*/ 	.short	(.L_9 - .L_8)
.L_8:
        /*000c*/ 	.word	0x00000000
        /*0010*/ 	.short	0x0004
        /*0012*/ 	.short	0x0020
        /*0014*/ 	.byte	0x00, 0xf0, 0x11, 0x00


	//----- nvinfo : EIATTR_KPARAM_INFO
	.align		4
.L_9:
        /*0018*/ 	.byte	0x04, 0x17
        /*001a*/ 	.short	(.L_11 - .L_10)
.L_10:
        /*001c*/ 	.word	0x00000000
        /*0020*/ 	.short	0x0003
        /*0022*/ 	.short	0x0018
        /*0024*/ 	.byte	0x00, 0xf5, 0x21, 0x00


	//----- nvinfo : EIATTR_KPARAM_INFO
	.align		4
.L_11:
        /*0028*/ 	.byte	0x04, 0x17
        /*002a*/ 	.short	(.L_13 - .L_12)
.L_12:
        /*002c*/ 	.word	0x00000000
        /*0030*/ 	.short	0x0002
        /*0032*/ 	.short	0x0010
        /*0034*/ 	.byte	0x00, 0xf5, 0x21, 0x00


	//----- nvinfo : EIATTR_KPARAM_INFO
	.align		4
.L_13:
        /*0038*/ 	.byte	0x04, 0x17
        /*003a*/ 	.short	(.L_15 - .L_14)
.L_14:
        /*003c*/ 	.word	0x00000000
        /*0040*/ 	.short	0x0001
        /*0042*/ 	.short	0x0008
        /*0044*/ 	.byte	0x00, 0xf5, 0x21, 0x00


	//----- nvinfo : EIATTR_KPARAM_INFO
	.align		4
.L_15:
        /*0048*/ 	.byte	0x04, 0x17
        /*004a*/ 	.short	(.L_17 - .L_16)
.L_16:
        /*004c*/ 	.word	0x00000000
        /*0050*/ 	.short	0x0000
        /*0052*/ 	.short	0x0000
        /*0054*/ 	.byte	0x00, 0xf5, 0x21, 0x00


	//----- nvinfo : EIATTR_SPARSE_MMA_MASK
	.align		4
.L_17:
        /*0058*/ 	.byte	0x03, 0x50
        /*005a*/ 	.short	0x0000


	//----- nvinfo : EIATTR_MAXREG_COUNT
	.align		4
        /*005c*/ 	.byte	0x03, 0x1b
        /*005e*/ 	.short	0x00ff


	//----- nvinfo : EIATTR_MERCURY_ISA_VERSION
	.align		4
        /*0060*/ 	.byte	0x03, 0x5f
        /*0062*/ 	.short	0x0101


	//----- nvinfo : EIATTR_VRC_CTA_INIT_COUNT
	.align		4
        /*0064*/ 	.byte	0x02, 0x4a
	.zero		1
	.zero		1


	//----- nvinfo : EIATTR_EXIT_INSTR_OFFSETS
	.align		4
        /*0068*/ 	.byte	0x04, 0x1c
        /*006a*/ 	.short	(.L_19 - .L_18)


	//   ....[0]....
.L_18:
        /*006c*/ 	.word	0x00000010


	//----- nvinfo : EIATTR_CBANK_PARAM_SIZE
	.align		4
.L_19:
        /*0070*/ 	.byte	0x03, 0x19
        /*0072*/ 	.short	0x0024


	//----- nvinfo : EIATTR_PARAM_CBANK
	.align		4
        /*0074*/ 	.byte	0x04, 0x0a
        /*0076*/ 	.short	(.L_21 - .L_20)
	.align		4
.L_20:
        /*0078*/ 	.word	index@(.nv.constant0._Z26colorToGrayscaleConversionPfS_S_S_i)
        /*007c*/ 	.short	0x0380
        /*007e*/ 	.short	0x0024


	//----- nvinfo : EIATTR_SW_WAR
	.align		4
.L_21:
        /*0080*/ 	.byte	0x04, 0x36
        /*0082*/ 	.short	(.L_23 - .L_22)
.L_22:
        /*0084*/ 	.word	0x00000008
.L_23:


//--------------------- .nv.callgraph             --------------------------
	.section	.nv.callgraph,"",@"SHT_CUDA_CALLGRAPH"
	.align	4
	.sectionentsize	8
	.align		4
        /*0000*/ 	.word	0x00000000
	.align		4
        /*0004*/ 	.word	0xffffffff
	.align		4
        /*0008*/ 	.word	0x00000000
	.align		4
        /*000c*/ 	.word	0xfffffffe
	.align		4
        /*0010*/ 	.word	0x00000000
	.align		4
        /*0014*/ 	.word	0xfffffffd
	.align		4
        /*0018*/ 	.word	0x00000000
	.align		4
        /*001c*/ 	.word	0xfffffffc


//--------------------- .text._Z26colorToGrayscaleConversionPfS_S_S_i --------------------------
	.section	.text._Z26colorToGrayscaleConversionPfS_S_S_i,"ax",@progbits
	.align	128
        .global         _Z26colorToGrayscaleConversionPfS_S_S_i
        .type           _Z26colorToGrayscaleConversionPfS_S_S_i,@function
        .size           _Z26colorToGrayscaleConversionPfS_S_S_i,(.L_x_1 - _Z26colorToGrayscaleConversionPfS_S_S_i)
        .other          _Z26colorToGrayscaleConversionPfS_S_S_i,@"STO_CUDA_ENTRY STV_DEFAULT"
_Z26colorToGrayscaleConversionPfS_S_S_i:
.text._Z26colorToGrayscaleConversionPfS_S_S_i:
[----:B------:R-:W-:Y:S01]  /*0000*/  LDC R1, c[0x0][0x37c] ;  /* 0x0000df00ff017b82 */ /* 0x000fe20000000800 */
[----:B------:R-:W-:Y:S05]  /*0010*/  EXIT ;  /* 0x000000000000794d */ /* 0x000fea0003800000 */
.L_x_0:
[----:B------:R-:W-:-:S00]  /*0020*/  BRA `(.L_x_0) ;  /* 0xfffffffc00fc7947 */ /* 0x000fc0000383ffff */
[----:B------:R-:W-:-:S00]  /*0030*/  NOP ;  /* 0x0000000000007918 */ /* 0x000fc00000000000 */
        /* <DEDUP_REMOVED lines=12> */
.L_x_1:


//--------------------- .nv.shared.reserved.0     --------------------------
	.section	.nv.shared.reserved.0,"aw",@nobits
	.weak		__nv_reservedSMEM_offset_0_alias
	.size		__nv_reservedSMEM_offset_0_alias, 0, 64
	.other		__nv_reservedSMEM_offset_0_alias,@"STO_CUDA_RESERVED_SHARED STV_DEFAULT"
__nv_reservedSMEM_offset_0_alias:
	.zero		0
	.zero		64


//--------------------- .nv.constant0._Z26colorToGrayscaleConversionPfS_S_S_i --------------------------
	.section	.nv.constant0._Z26colorToGrayscaleConversionPfS_S_S_i,"a",@progbits
	.sectionflags	@""
	.align	4
.nv.constant0._Z26colorToGrayscaleConversionPfS_S_S_i:
	.zero		932


//--------------------- SYMBOLS --------------------------

	.type		.nv.reservedSmem.offset0,@object
	.size		.nv.reservedSmem.offset0,0x4
